	.headerflags	@"EF_CUDA_TEXMODE_UNIFIED EF_CUDA_64BIT_ADDRESS EF_CUDA_ACCELERATORS EF_CUDA_SM90 EF_CUDA_VIRTUAL_SM(EF_CUDA_SM90)"
	.elftype	@"ET_EXEC"


//--------------------- .nv.info                  --------------------------
	.section	.nv.info,"",@"SHT_CUDA_INFO"
	.align	4


	//----- nvinfo : EIATTR_REGCOUNT
	.align		4
        /*0000*/ 	.byte	0x04, 0x2f
        /*0002*/ 	.short	(.L_3 - .L_2)
	.align		4
.L_2:
        /*0004*/ 	.word	index@(triton_poi_fused_cat_115)
        /*0008*/ 	.word	0x00000016


	//----- nvinfo : EIATTR_MIN_STACK_SIZE
	.align		4
.L_3:
        /*000c*/ 	.byte	0x04, 0x12
        /*000e*/ 	.short	(.L_5 - .L_4)
	.align		4
.L_4:
        /*0010*/ 	.word	index@(triton_poi_fused_cat_115)
        /*0014*/ 	.word	0x00000000


	//----- nvinfo : EIATTR_FRAME_SIZE
	.align		4
.L_5:
        /*0018*/ 	.byte	0x04, 0x11
        /*001a*/ 	.short	(.L_7 - .L_6)
	.align		4
.L_6:
        /*001c*/ 	.word	index@(triton_poi_fused_cat_115)
        /*0020*/ 	.word	0x00000000


	//----- nvinfo : EIATTR_MIN_STACK_SIZE
	.align		4
.L_7:
        /*0024*/ 	.byte	0x04, 0x12
        /*0026*/ 	.short	(.L_9 - .L_8)
	.align		4
.L_8:
        /*0028*/ 	.word	index@(triton_poi_fused_cat_115)
        /*002c*/ 	.word	0x00000000
.L_9:


//--------------------- .nv.info.triton_poi_fused_cat_115 --------------------------
	.section	.nv.info.triton_poi_fused_cat_115,"",@"SHT_CUDA_INFO"
	.sectionflags	@""
	.align	4


	//----- nvinfo : EIATTR_CUDA_API_VERSION
	.align		4
        /*0000*/ 	.byte	0x04, 0x37
        /*0002*/ 	.short	(.L_11 - .L_10)
.L_10:
        /*0004*/ 	.word	0x0000007c


	//----- nvinfo : EIATTR_KPARAM_INFO
	.align		4
.L_11:
        /*0008*/ 	.byte	0x04, 0x17
        /*000a*/ 	.short	(.L_13 - .L_12)
.L_12:
        /*000c*/ 	.word	0x00000000
        /*0010*/ 	.short	0x0007
        /*0012*/ 	.short	0x0038
        /*0014*/ 	.byte	0x00, 0xf0, 0x11, 0x00


	//----- nvinfo : EIATTR_KPARAM_INFO
	.align		4
.L_13:
        /*0018*/ 	.byte	0x04, 0x17
        /*001a*/ 	.short	(.L_15 - .L_14)
.L_14:
        /*001c*/ 	.word	0x00000000
        /*0020*/ 	.short	0x0006
        /*0022*/ 	.short	0x0030
        /*0024*/ 	.byte	0x00, 0xf4, 0x21, 0x00


	//----- nvinfo : EIATTR_KPARAM_INFO
	.align		4
.L_15:
        /*0028*/ 	.byte	0x04, 0x17
        /*002a*/ 	.short	(.L_17 - .L_16)
.L_16:
        /*002c*/ 	.word	0x00000000
        /*0030*/ 	.short	0x0005
        /*0032*/ 	.short	0x0028
        /*0034*/ 	.byte	0x00, 0xf4, 0x21, 0x00


	//----- nvinfo : EIATTR_KPARAM_INFO
	.align		4
.L_17:
        /*0038*/ 	.byte	0x04, 0x17
        /*003a*/ 	.short	(.L_19 - .L_18)
.L_18:
        /*003c*/ 	.word	0x00000000
        /*0040*/ 	.short	0x0004
        /*0042*/ 	.short	0x0020
        /*0044*/ 	.byte	0x00, 0xf4, 0x21, 0x00


	//----- nvinfo : EIATTR_KPARAM_INFO
	.align		4
.L_19:
        /*0048*/ 	.byte	0x04, 0x17
        /*004a*/ 	.short	(.L_21 - .L_20)
.L_20:
        /*004c*/ 	.word	0x00000000
        /*0050*/ 	.short	0x0003
        /*0052*/ 	.short	0x0018
        /*0054*/ 	.byte	0x00, 0xf4, 0x21, 0x00


	//----- nvinfo : EIATTR_KPARAM_INFO
	.align		4
.L_21:
        /*0058*/ 	.byte	0x04, 0x17
        /*005a*/ 	.short	(.L_23 - .L_22)
.L_22:
        /*005c*/ 	.word	0x00000000
        /*0060*/ 	.short	0x0002
        /*0062*/ 	.short	0x0010
        /*0064*/ 	.byte	0x00, 0xf4, 0x21, 0x00


	//----- nvinfo : EIATTR_KPARAM_INFO
	.align		4
.L_23:
        /*0068*/ 	.byte	0x04, 0x17
        /*006a*/ 	.short	(.L_25 - .L_24)
.L_24:
        /*006c*/ 	.word	0x00000000
        /*0070*/ 	.short	0x0001
        /*0072*/ 	.short	0x0008
        /*0074*/ 	.byte	0x00, 0xf4, 0x21, 0x00


	//----- nvinfo : EIATTR_KPARAM_INFO
	.align		4
.L_25:
        /*0078*/ 	.byte	0x04, 0x17
        /*007a*/ 	.short	(.L_27 - .L_26)
.L_26:
        /*007c*/ 	.word	0x00000000
        /*0080*/ 	.short	0x0000
        /*0082*/ 	.short	0x0000
        /*0084*/ 	.byte	0x00, 0xf4, 0x21, 0x00


	//----- nvinfo : EIATTR_SPARSE_MMA_MASK
	.align		4
.L_27:
        /*0088*/ 	.byte	0x03, 0x50
        /*008a*/ 	.short	0x0000


	//----- nvinfo : EIATTR_MAXREG_COUNT
	.align		4
        /*008c*/ 	.byte	0x03, 0x1b
        /*008e*/ 	.short	0x00ff


	//----- nvinfo : EIATTR_EXIT_INSTR_OFFSETS
	.align		4
        /*0090*/ 	.byte	0x04, 0x1c
        /*0092*/ 	.short	(.L_29 - .L_28)


	//   ....[0]....
.L_28:
        /*0094*/ 	.word	0x000004f0


	//   ....[1]....
        /*0098*/ 	.word	0x00000510


	//----- nvinfo : EIATTR_REQNTID
	.align		4
.L_29:
        /*009c*/ 	.byte	0x04, 0x10
        /*009e*/ 	.short	(.L_31 - .L_30)
.L_30:
        /*00a0*/ 	.word	0x00000080
        /*00a4*/ 	.word	0x00000001
        /*00a8*/ 	.word	0x00000001


	//----- nvinfo : EIATTR_CBANK_PARAM_SIZE
	.align		4
.L_31:
        /*00ac*/ 	.byte	0x03, 0x19
        /*00ae*/ 	.short	0x003c


	//----- nvinfo : EIATTR_PARAM_CBANK
	.align		4
        /*00b0*/ 	.byte	0x04, 0x0a
        /*00b2*/ 	.short	(.L_33 - .L_32)
	.align		4
.L_32:
        /*00b4*/ 	.word	index@(.nv.constant0.triton_poi_fused_cat_115)
        /*00b8*/ 	.short	0x0210
        /*00ba*/ 	.short	0x003c


	//----- nvinfo : EIATTR_SW_WAR
	.align		4
.L_33:
        /*00bc*/ 	.byte	0x04, 0x36
        /*00be*/ 	.short	(.L_35 - .L_34)
.L_34:
        /*00c0*/ 	.word	0x00000008
.L_35:


//--------------------- .nv.callgraph             --------------------------
	.section	.nv.callgraph,"",@"SHT_CUDA_CALLGRAPH"
	.align	4
	.sectionentsize	8
	.align		4
        /*0000*/ 	.word	0x00000000
	.align		4
        /*0004*/ 	.word	0xffffffff
	.align		4
        /*0008*/ 	.word	0x00000000
	.align		4
        /*000c*/ 	.word	0xfffffffe
	.align		4
        /*0010*/ 	.word	0x00000000
	.align		4
        /*0014*/ 	.word	0xfffffffd
	.align		4
        /*0018*/ 	.word	0x00000000
	.align		4
        /*001c*/ 	.word	0xfffffffc


//--------------------- .nv.constant4             --------------------------
	.section	.nv.constant4,"a",@progbits
	.align	8
	.align		8
.nv.constant4:
        /*0000*/ 	.dword	_$_str
	.align		8
        /*0008*/ 	.dword	_$_str_$_2


//--------------------- .text.triton_poi_fused_cat_115 --------------------------
	.section	.text.triton_poi_fused_cat_115,"ax",@progbits
	.align	128
        .global         triton_poi_fused_cat_115
        .type           triton_poi_fused_cat_115,@function
        .size           triton_poi_fused_cat_115,(.L_x_1 - triton_poi_fused_cat_115)
        .other          triton_poi_fused_cat_115,@"STO_CUDA_ENTRY STV_DEFAULT"
triton_poi_fused_cat_115:
.text.triton_poi_fused_cat_115:
[----:B------:R-:W0:Y:S01]  /*0000*/  LDC R1, c[0x0][0x28] ;  /* 0x00000a00ff017b82 */ /* 0x000e220000000800 */
[----:B------:R-:W1:Y:S07]  /*0010*/  S2R R0, SR_TID.X ;  /* 0x0000000000007919 */ /* 0x000e6e0000002100 */
[----:B------:R-:W2:Y:S01]  /*0020*/  LDC.64 R16, c[0x0][0x220] ;  /* 0x00008800ff107b82 */ /* 0x000ea20000000a00 */
[----:B------:R-:W-:Y:S01]  /*0030*/  IMAD.MOV.U32 R4, RZ, RZ, RZ ;  /* 0x000000ffff047224 */ /* 0x000fe200078e00ff */
[----:B------:R-:W-:Y:S01]  /*0040*/  ULDC.64 UR4, c[0x0][0x208] ;  /* 0x0000820000047ab9 */ /* 0x000fe20000000a00 */
[----:B------:R-:W3:Y:S05]  /*0050*/  S2R R3, SR_CTAID.X ;  /* 0x0000000000037919 */ /* 0x000eea0000002500 */
[----:B------:R-:W4:Y:S08]  /*0060*/  LDC.64 R14, c[0x0][0x210] ;  /* 0x00008400ff0e7b82 */ /* 0x000f300000000a00 */
[----:B------:R-:W5:Y:S08]  /*0070*/  LDC.64 R10, c[0x0][0x218] ;  /* 0x00008600ff0a7b82 */ /* 0x000f700000000a00 */
[----:B------:R-:W4:Y:S01]  /*0080*/  LDC.64 R8, c[0x0][0x228] ;  /* 0x00008a00ff087b82 */ /* 0x000f220000000a00 */
[----:B------:R-:W-:Y:S01]  /*0090*/  IMAD.MOV.U32 R12, RZ, RZ, RZ ;  /* 0x000000ffff0c7224 */ /* 0x000fe200078e00ff */
[----:B------:R-:W-:Y:S01]  /*00a0*/  ULDC.64 UR6, c[0x0][0x238] ;  /* 0x00008e0000067ab9 */ /* 0x000fe20000000a00 */
[----:B-1----:R-:W-:-:S05]  /*00b0*/  LOP3.LUT R0, R0, 0x7f, RZ, 0xc0, !PT ;  /* 0x0000007f00007812 */ /* 0x002fca00078ec0ff */
[----:B---3--:R-:W-:-:S05]  /*00c0*/  IMAD R0, R3, 0x80, R0 ;  /* 0x0000008003007824 */ /* 0x008fca00078e0200 */
[----:B------:R-:W-:-:S04]  /*00d0*/  SHF.R.S32.HI R3, RZ, 0x1f, R0 ;  /* 0x0000001fff037819 */ /* 0x000fc80000011400 */
[----:B------:R-:W-:-:S04]  /*00e0*/  LEA.HI R6, R3, R0, RZ, 0x2 ;  /* 0x0000000003067211 */ /* 0x000fc800078f10ff */
[--C-:B------:R-:W-:Y:S02]  /*00f0*/  SHF.R.S32.HI R5, RZ, 0x2, R6.reuse ;  /* 0x00000002ff057819 */ /* 0x100fe40000011406 */
[----:B------:R-:W-:-:S04]  /*0100*/  SHF.R.S32.HI R2, RZ, 0x1f, R6 ;  /* 0x0000001fff027819 */ /* 0x000fc80000011406 */
[----:B------:R-:W-:-:S04]  /*0110*/  LEA.HI R2, R2, R5, RZ, 0x5 ;  /* 0x0000000502027211 */ /* 0x000fc800078f28ff */
[----:B------:R-:W-:-:S05]  /*0120*/  LOP3.LUT R2, R2, 0xffffffe0, RZ, 0xc0, !PT ;  /* 0xffffffe002027812 */ /* 0x000fca00078ec0ff */
[----:B------:R-:W-:-:S04]  /*0130*/  IMAD.IADD R5, R5, 0x1, -R2 ;  /* 0x0000000105057824 */ /* 0x000fc800078e0a02 */
[C---:B--2---:R-:W-:Y:S01]  /*0140*/  IMAD.WIDE R16, R5.reuse, 0x4, R16 ;  /* 0x0000000405107825 */ /* 0x044fe200078e0210 */
[----:B------:R-:W-:-:S04]  /*0150*/  ISETP.GE.AND P2, PT, R5, 0x10, PT ;  /* 0x000000100500780c */ /* 0x000fc80003f46270 */
[----:B------:R-:W-:-:S13]  /*0160*/  ISETP.LT.AND P3, PT, R0, 0x200, !P2 ;  /* 0x000002000000780c */ /* 0x000fda0005761270 */
[----:B------:R5:W2:Y:S01]  /*0170*/  @P3 LDG.E.EL R4, desc[UR4][R16.64] ;  /* 0x0000000410043981 */ /* 0x000aa2000c2e1900 */
[----:B------:R-:W-:Y:S02]  /*0180*/  LEA.HI R7, R3, R0, RZ, 0x7 ;  /* 0x0000000003077211 */ /* 0x000fe400078f38ff */
[----:B------:R-:W1:Y:S02]  /*0190*/  LDC.64 R2, c[0x0][0x230] ;  /* 0x00008c00ff027b82 */ /* 0x000e640000000a00 */
[----:B------:R-:W-:Y:S02]  /*01a0*/  SHF.R.S32.HI R13, RZ, 0x7, R7 ;  /* 0x00000007ff0d7819 */ /* 0x000fe40000011407 */
[----:B------:R-:W-:-:S03]  /*01b0*/  LOP3.LUT R7, R7, 0xffffff80, RZ, 0xc0, !PT ;  /* 0xffffff8007077812 */ /* 0x000fc600078ec0ff */
[----:B------:R-:W-:Y:S02]  /*01c0*/  IMAD.SHL.U32 R13, R13, 0x40, RZ ;  /* 0x000000400d0d7824 */ /* 0x000fe400078e00ff */
[----:B-----5:R-:W-:-:S03]  /*01d0*/  IMAD.WIDE R16, R5, 0x4, R10 ;  /* 0x0000000405107825 */ /* 0x020fc600078e020a */
[----:B------:R-:W-:Y:S01]  /*01e0*/  IADD3 R7, R13, R0, -R7 ;  /* 0x000000000d077210 */ /* 0x000fe20007ffe807 */
[----:B0---4-:R-:W-:-:S04]  /*01f0*/  IMAD.WIDE R18, R5, 0x4, R8 ;  /* 0x0000000405127825 */ /* 0x011fc800078e0208 */
[----:B------:R-:W-:-:S04]  /*0200*/  IMAD.WIDE R14, R7, 0x4, R14 ;  /* 0x00000004070e7825 */ /* 0x000fc800078e020e */
[----:B------:R-:W-:Y:S01]  /*0210*/  IMAD.MOV.U32 R7, RZ, RZ, RZ ;  /* 0x000000ffff077224 */ /* 0x000fe200078e00ff */
[----:B------:R-:W-:Y:S01]  /*0220*/  LOP3.LUT R9, R6, 0xfffffffc, RZ, 0xc0, !PT ;  /* 0xfffffffc06097812 */ /* 0x000fe200078ec0ff */
[----:B------:R0:W3:Y:S01]  /*0230*/  @P3 LDG.E R12, desc[UR4][R14.64] ;  /* 0x000000040e0c3981 */ /* 0x0000e2000c1e1900 */
[----:B------:R-:W-:-:S03]  /*0240*/  IMAD.MOV.U32 R10, RZ, RZ, RZ ;  /* 0x000000ffff0a7224 */ /* 0x000fc600078e00ff */
[----:B------:R-:W4:Y:S01]  /*0250*/  @P3 LDG.E.EL R7, desc[UR4][R16.64] ;  /* 0x0000000410073981 */ /* 0x000f22000c2e1900 */
[----:B------:R-:W-:Y:S02]  /*0260*/  IMAD.MOV.U32 R8, RZ, RZ, RZ ;  /* 0x000000ffff087224 */ /* 0x000fe400078e00ff */
[C---:B------:R-:W-:Y:S01]  /*0270*/  IMAD.IADD R6, R0.reuse, 0x1, -R9 ;  /* 0x0000000100067824 */ /* 0x040fe200078e0a09 */
[----:B------:R-:W-:Y:S01]  /*0280*/  ISETP.GE.AND P0, PT, R0, 0x200, PT ;  /* 0x000002000000780c */ /* 0x000fe20003f06270 */
[C---:B-1----:R-:W-:Y:S01]  /*0290*/  IMAD.WIDE R2, R5.reuse, 0x4, R2 ;  /* 0x0000000405027825 */ /* 0x042fe200078e0202 */
[----:B0-----:R-:W-:Y:S01]  /*02a0*/  SHF.R.S32.HI R14, RZ, 0x1f, R13 ;  /* 0x0000001fff0e7819 */ /* 0x001fe2000001140d */
[----:B------:R-:W5:Y:S02]  /*02b0*/  @P3 LDG.E.EL R10, desc[UR4][R18.64] ;  /* 0x00000004120a3981 */ /* 0x000f64000c2e1900 */
[C---:B------:R-:W-:Y:S02]  /*02c0*/  IMAD.SHL.U32 R9, R5.reuse, 0x4, RZ ;  /* 0x0000000405097824 */ /* 0x040fe400078e00ff */
[----:B------:R0:W5:Y:S01]  /*02d0*/  @P3 LDG.E.EL R8, desc[UR4][R2.64] ;  /* 0x0000000402083981 */ /* 0x000162000c2e1900 */
[----:B------:R-:W-:-:S02]  /*02e0*/  ISETP.GT.AND P1, PT, R5, 0xf, !P0 ;  /* 0x0000000f0500780c */ /* 0x000fc40004724270 */
[----:B------:R-:W-:Y:S02]  /*02f0*/  IADD3 R13, P4, P5, R9, R6, R13 ;  /* 0x00000006090d7210 */ /* 0x000fe40007d9e00d */
[----:B------:R-:W-:Y:S02]  /*0300*/  SHF.R.S32.HI R6, RZ, 0x1f, R6 ;  /* 0x0000001fff067819 */ /* 0x000fe40000011406 */
[----:B------:R-:W-:Y:S01]  /*0310*/  SHF.R.S32.HI R9, RZ, 0x1f, R9 ;  /* 0x0000001fff097819 */ /* 0x000fe20000011409 */
[----:B0-----:R-:W0:Y:S03]  /*0320*/  LDC.64 R2, c[0x0][0x240] ;  /* 0x00009000ff027b82 */ /* 0x001e260000000a00 */
[----:B------:R-:W-:Y:S01]  /*0330*/  IADD3.X R6, R9, R6, R14, P4, P5 ;  /* 0x0000000609067210 */ /* 0x000fe200027ea40e */
[----:B------:R-:W-:Y:S01]  /*0340*/  IMAD.MOV.U32 R9, RZ, RZ, RZ ;  /* 0x000000ffff097224 */ /* 0x000fe200078e00ff */
[----:B------:R-:W-:-:S04]  /*0350*/  LEA R14, P4, R13, UR6, 0x2 ;  /* 0x000000060d0e7c11 */ /* 0x000fc8000f8810ff */
[----:B------:R-:W-:-:S05]  /*0360*/  LEA.HI.X R15, R13, UR7, R6, 0x2, P4 ;  /* 0x000000070d0f7c11 */ /* 0x000fca000a0f1406 */
[----:B------:R-:W5:Y:S01]  /*0370*/  @P1 LDG.E R9, desc[UR4][R14.64+-0x100] ;  /* 0xffff00040e091981 */ /* 0x000f62000c1e1900 */
[----:B------:R-:W-:Y:S02]  /*0380*/  IMAD.MOV.U32 R6, RZ, RZ, 0x3e800000 ;  /* 0x3e800000ff067424 */ /* 0x000fe400078e00ff */
[----:B0-----:R-:W-:Y:S01]  /*0390*/  IMAD.WIDE R2, R0, 0x4, R2 ;  /* 0x0000000400027825 */ /* 0x001fe200078e0202 */
[----:B--2---:R-:W-:-:S05]  /*03a0*/  SEL R4, R4, RZ, P3 ;  /* 0x000000ff04047207 */ /* 0x004fca0001800000 */
[----:B------:R-:W-:-:S04]  /*03b0*/  FADD R4, R4, 9.9999997473787516356e-06 ;  /* 0x3727c5ac04047421 */ /* 0x000fc80000000000 */
[----:B------:R-:W0:Y:S02]  /*03c0*/  MUFU.SQRT R5, R4 ;  /* 0x0000000400057308 */ /* 0x000e240000002000 */
[C---:B0-----:R-:W-:Y:S02]  /*03d0*/  FSETP.GT.AND P4, PT, R5.reuse, 8.50705917302346158658e+37, PT ;  /* 0x7e8000000500780b */ /* 0x041fe40003f84000 */
[----:B------:R-:W-:Y:S02]  /*03e0*/  FSETP.GEU.AND P5, PT, R5, 1.175494350822287508e-38, PT ;  /* 0x008000000500780b */ /* 0x000fe40003fae000 */
[----:B------:R-:W-:Y:S02]  /*03f0*/  FSEL R6, R6, 1, P4 ;  /* 0x3f80000006067808 */ /* 0x000fe40002000000 */
[----:B---3--:R-:W-:Y:S02]  /*0400*/  SEL R12, R12, RZ, P3 ;  /* 0x000000ff0c0c7207 */ /* 0x008fe40001800000 */
[----:B----4-:R-:W-:-:S05]  /*0410*/  SEL R7, R7, RZ, P3 ;  /* 0x000000ff07077207 */ /* 0x010fca0001800000 */
[----:B------:R-:W-:Y:S01]  /*0420*/  @P4 FMUL R5, R5, 0.25 ;  /* 0x3e80000005054820 */ /* 0x000fe20000400000 */
[----:B------:R-:W-:Y:S01]  /*0430*/  FADD R4, R12, -R7 ;  /* 0x800000070c047221 */ /* 0x000fe20000000000 */
[----:B------:R-:W-:Y:S01]  /*0440*/  @!P5 FMUL R6, R6, 16777216 ;  /* 0x4b8000000606d820 */ /* 0x000fe20000400000 */
[----:B-----5:R-:W-:Y:S01]  /*0450*/  SEL R10, R10, RZ, P3 ;  /* 0x000000ff0a0a7207 */ /* 0x020fe20001800000 */
[----:B------:R-:W-:Y:S01]  /*0460*/  @!P5 FMUL R5, R5, 16777216 ;  /* 0x4b8000000505d820 */ /* 0x000fe20000400000 */
[----:B------:R-:W-:-:S05]  /*0470*/  SEL R8, R8, RZ, P3 ;  /* 0x000000ff08087207 */ /* 0x000fca0001800000 */
[----:B------:R-:W0:Y:S02]  /*0480*/  MUFU.RCP R5, R5 ;  /* 0x0000000500057308 */ /* 0x000e240000001000 */
[----:B0-----:R-:W-:-:S04]  /*0490*/  FMUL R7, R5, R6 ;  /* 0x0000000605077220 */ /* 0x001fc80000400000 */
[----:B------:R-:W-:-:S04]  /*04a0*/  FMUL R7, R4, R7 ;  /* 0x0000000704077220 */ /* 0x000fc80000400000 */
[----:B------:R-:W-:-:S05]  /*04b0*/  FFMA R8, R7, R10, R8 ;  /* 0x0000000a07087223 */ /* 0x000fca0000000008 */
[----:B------:R-:W-:-:S04]  /*04c0*/  FSETP.GEU.AND P3, PT, R8, RZ, PT ;  /* 0x000000ff0800720b */ /* 0x000fc80003f6e000 */
[----:B------:R-:W-:Y:S02]  /*04d0*/  FSEL R5, R8, RZ, P3 ;  /* 0x000000ff08057208 */ /* 0x000fe40001800000 */
[----:B------:R-:W-:Y:S01]  /*04e0*/  @P2 SEL R5, R9, RZ, P1 ;  /* 0x000000ff09052207 */ /* 0x000fe20000800000 */
[----:B------:R-:W-:Y:S06]  /*04f0*/  @P0 EXIT ;  /* 0x000000000000094d */ /* 0x000fec0003800000 */
[----:B------:R-:W-:Y:S01]  /*0500*/  STG.E desc[UR4][R2.64], R5 ;  /* 0x0000000502007986 */ /* 0x000fe2000c101904 */
[----:B------:R-:W-:Y:S05]  /*0510*/  EXIT ;  /* 0x000000000000794d */ /* 0x000fea0003800000 */
.L_x_0:
[----:B------:R-:W-:-:S00]  /*0520*/  BRA `(.L_x_0) ;  /* 0xfffffffc00fc7947 */ /* 0x000fc0000383ffff */
[----:B------:R-:W-:-:S00]  /*0530*/  NOP ;  /* 0x0000000000007918 */ /* 0x000fc00000000000 */
        /* <DEDUP_REMOVED lines=12> */
.L_x_1:


//--------------------- .nv.global.init           --------------------------
	.section	.nv.global.init,"aw",@progbits
.nv.global.init:
	.type		_$_str,@object
	.size		_$_str,(_$_str_$_2 - _$_str)
_$_str:
        /*0000*/ 	.byte	0x5f, 0x5f, 0x43, 0x55, 0x44, 0x41, 0x5f, 0x46, 0x54, 0x5a, 0x00
	.type		_$_str_$_2,@object
	.size		_$_str_$_2,(.L_1 - _$_str_$_2)
_$_str_$_2:
        /*000b*/ 	.byte	0x5f, 0x5f, 0x43, 0x55, 0x44, 0x41, 0x5f, 0x50, 0x52, 0x45, 0x43, 0x5f, 0x53, 0x51, 0x52, 0x54
        /*001b*/ 	.byte	0x00
.L_1:


//--------------------- .nv.constant0.triton_poi_fused_cat_115 --------------------------
	.section	.nv.constant0.triton_poi_fused_cat_115,"a",@progbits
	.sectionflags	@""
	.align	4
.nv.constant0.triton_poi_fused_cat_115:
	.zero		588
